//
// Generated by NVIDIA NVVM Compiler
//
// Compiler Build ID: CL-36424714
// Cuda compilation tools, release 13.0, V13.0.88
// Based on NVVM 20.0.0
//

.version 9.0
.target sm_100
.address_size 64

	// .globl	_Z5alignv
.extern .func  (.param .b32 func_retval0) vprintf
(
	.param .b64 vprintf_param_0,
	.param .b64 vprintf_param_1
)
;
.global .align 1 .b8 $str[3] = {37, 100};

.visible .entry _Z5alignv()
{
	.local .align 8 .b8 	__local_depot0[8];
	.reg .b64 	%SP;
	.reg .b64 	%SPL;
	.reg .b32 	%r<4>;
	.reg .b64 	%rd<5>;

	mov.u64 	%SPL, __local_depot0;
	cvta.local.u64 	%SP, %SPL;
	add.u64 	%rd1, %SP, 0;
	add.u64 	%rd2, %SPL, 0;
	mov.b32 	%r1, 16;
	st.local.u32 	[%rd2], %r1;
	mov.u64 	%rd3, $str;
	cvta.global.u64 	%rd4, %rd3;
	{ // callseq 0, 0
	.param .b64 param0;
	st.param.b64 	[param0], %rd4;
	.param .b64 param1;
	st.param.b64 	[param1], %rd1;
	.param .b32 retval0;
	call.uni (retval0), 
	vprintf, 
	(
	param0, 
	param1
	);
	ld.param.b32 	%r2, [retval0];
	} // callseq 0
	ret;

}


// ===== COMPILED SASS (sm_100) =====

	.target	sm_100

	.elftype	@"ET_EXEC"


//--------------------- .note.nv.tkinfo           --------------------------
	.section	.note.nv.tkinfo,"",@"SHT_NOTE"
	.sectionflags	@"SHF_NOTE_NV_TKINFO"
	.tkinfo
        /*0018*/ 	.word	0x00000002
        /*0030*/ 	.string	""
        /*0030*/ 	.string	"ptxas"
        /*0030*/ 	.string	"Cuda compilation tools, release 13.0, V13.0.88"
        /*0030*/ 	.string	"Build cuda_13.0.r13.0/compiler.36424714_0"
        /*0030*/ 	.string	"-arch sm_100 -m 64 "



//--------------------- .note.nv.cuinfo           --------------------------
	.section	.note.nv.cuinfo,"",@"SHT_NOTE"
	.sectionflags	@"SHF_NOTE_NV_CUINFO"
        /*0018*/ 	.short	0x0002
        /*001a*/ 	.short	0x0064
        /*001c*/ 	.short	0x0082
	.zero		2


//--------------------- .nv.info                  --------------------------
	.section	.nv.info,"",@"SHT_CUDA_INFO"
	.align	4


	//----- nvinfo : EIATTR_REGCOUNT
	.align		4
        /*0000*/ 	.byte	0x04, 0x2f
        /*0002*/ 	.short	(.L_2 - .L_1)
	.align		4
.L_1:
        /*0004*/ 	.word	index@(_Z5alignv)
        /*0008*/ 	.word	0x00000018


	//----- nvinfo : EIATTR_FRAME_SIZE
	.align		4
.L_2:
        /*000c*/ 	.byte	0x04, 0x11
        /*000e*/ 	.short	(.L_4 - .L_3)
	.align		4
.L_3:
        /*0010*/ 	.word	index@(_Z5alignv)
        /*0014*/ 	.word	0x00000008


	//----- nvinfo : EIATTR_MIN_STACK_SIZE
	.align		4
.L_4:
        /*0018*/ 	.byte	0x04, 0x12
        /*001a*/ 	.short	(.L_6 - .L_5)
	.align		4
.L_5:
        /*001c*/ 	.word	index@(_Z5alignv)
        /*0020*/ 	.word	0x00000008
.L_6:


//--------------------- .nv.compat                --------------------------
	.section	.nv.compat,"",@"SHT_CUDA_COMPAT_INFO"
	.align	4
        /*0000*/ 	.byte	0x02, 0x09, 0x00, 0x00, 0x02, 0x02, 0x01, 0x00, 0x02, 0x05, 0x05, 0x00, 0x03, 0x07, 0x01, 0x01
        /*0010*/ 	.byte	0x02, 0x03, 0x00, 0x00, 0x02, 0x06, 0x01, 0x00, 0x04, 0x0b, 0x08, 0x00, 0x09, 0x00, 0x00, 0x00
        /*0020*/ 	.byte	0x00, 0x00, 0x00, 0x00


//--------------------- .nv.info._Z5alignv        --------------------------
	.section	.nv.info._Z5alignv,"",@"SHT_CUDA_INFO"
	.sectionflags	@""
	.align	4


	//----- nvinfo : EIATTR_CUDA_API_VERSION
	.align		4
        /*0000*/ 	.byte	0x04, 0x37
        /*0002*/ 	.short	(.L_8 - .L_7)
.L_7:
        /*0004*/ 	.word	0x00000082


	//----- nvinfo : EIATTR_SPARSE_MMA_MASK
	.align		4
.L_8:
        /*0008*/ 	.byte	0x03, 0x50
        /*000a*/ 	.short	0x0000


	//----- nvinfo : EIATTR_MAXREG_COUNT
	.align		4
        /*000c*/ 	.byte	0x03, 0x1b
        /*000e*/ 	.short	0x00ff


	//----- nvinfo : EIATTR_EXTERNS
	.align		4
        /*0010*/ 	.byte	0x04, 0x0f
        /*0012*/ 	.short	(.L_10 - .L_9)


	//   ....[0]....
	.align		4
.L_9:
        /*0014*/ 	.word	index@(vprintf)


	//----- nvinfo : EIATTR_MERCURY_ISA_VERSION
	.align		4
.L_10:
        /*0018*/ 	.byte	0x03, 0x5f
        /*001a*/ 	.short	0x0101


	//----- nvinfo : EIATTR_VRC_CTA_INIT_COUNT
	.align		4
        /*001c*/ 	.byte	0x02, 0x4a
	.zero		1
	.zero		1


	//----- nvinfo : EIATTR_SYSCALL_OFFSETS
	.align		4
        /*0020*/ 	.byte	0x04, 0x46
        /*0022*/ 	.short	(.L_12 - .L_11)


	//   ....[0]....
.L_11:
        /*0024*/ 	.word	0x000000e0


	//----- nvinfo : EIATTR_EXIT_INSTR_OFFSETS
	.align		4
.L_12:
        /*0028*/ 	.byte	0x04, 0x1c
        /*002a*/ 	.short	(.L_14 - .L_13)


	//   ....[0]....
.L_13:
        /*002c*/ 	.word	0x000000f0


	//----- nvinfo : EIATTR_SW_WAR
	.align		4
.L_14:
        /*0030*/ 	.byte	0x04, 0x36
        /*0032*/ 	.short	(.L_16 - .L_15)
.L_15:
        /*0034*/ 	.word	0x00000008
.L_16:


//--------------------- .nv.callgraph             --------------------------
	.section	.nv.callgraph,"",@"SHT_CUDA_CALLGRAPH"
	.align	4
	.sectionentsize	8
	.align		4
        /*0000*/ 	.word	0x00000000
	.align		4
        /*0004*/ 	.word	0xffffffff
	.align		4
        /*0008*/ 	.word	index@(_Z5alignv)
	.align		4
        /*000c*/ 	.word	index@(vprintf)
	.align		4
        /*0010*/ 	.word	0x00000000
	.align		4
        /*0014*/ 	.word	0xfffffffe
	.align		4
        /*0018*/ 	.word	0x00000000
	.align		4
        /*001c*/ 	.word	0xfffffffd
	.align		4
        /*0020*/ 	.word	0x00000000
	.align		4
        /*0024*/ 	.word	0xfffffffc


//--------------------- .nv.constant4             --------------------------
	.section	.nv.constant4,"a",@progbits
	.align	8
	.align		8
.nv.constant4:
        /*0000*/ 	.dword	vprintf
	.align		8
        /*0008*/ 	.dword	$str


//--------------------- .text._Z5alignv           --------------------------
	.section	.text._Z5alignv,"ax",@progbits
	.align	128
        .global         _Z5alignv
        .type           _Z5alignv,@function
        .size           _Z5alignv,(.L_x_2 - _Z5alignv)
        .other          _Z5alignv,@"STO_CUDA_ENTRY STV_DEFAULT"
_Z5alignv:
.text._Z5alignv:
[----:B------:R-:W0:Y:S02]  /*0000*/  LDC R1, c[0x0][0x37c] ;  /* 0x0000df00ff017b82 */ /* 0x000e240000000800 */
[----:B0-----:R-:W-:Y:S01]  /*0010*/  VIADD R1, R1, 0xfffffff8 ;  /* 0xfffffff801017836 */ /* 0x001fe20000000000 */
[----:B------:R-:W-:Y:S01]  /*0020*/  MOV R0, 0x0 ;  /* 0x0000000000007802 */ /* 0x000fe20000000f00 */
[----:B------:R-:W-:Y:S01]  /*0030*/  IMAD.MOV.U32 R8, RZ, RZ, 0x10 ;  /* 0x00000010ff087424 */ /* 0x000fe200078e00ff */
[----:B------:R-:W0:Y:S03]  /*0040*/  LDCU UR4, c[0x0][0x2f8] ;  /* 0x00005f00ff0477ac */ /* 0x000e260008000800 */
[----:B------:R1:W2:Y:S01]  /*0050*/  LDC.64 R2, c[0x4][R0] ;  /* 0x0100000000027b82 */ /* 0x0002a20000000a00 */
[----:B------:R1:W-:Y:S01]  /*0060*/  STL [R1], R8 ;  /* 0x0000000801007387 */ /* 0x0003e20000100800 */
[----:B------:R-:W3:Y:S01]  /*0070*/  LDCU.64 UR6, c[0x4][0x8] ;  /* 0x01000100ff0677ac */ /* 0x000ee20008000a00 */
[----:B------:R-:W4:Y:S01]  /*0080*/  LDCU UR5, c[0x0][0x2fc] ;  /* 0x00005f80ff0577ac */ /* 0x000f220008000800 */
[----:B0-----:R-:W-:-:S02]  /*0090*/  IADD3 R6, P0, PT, R1, UR4, RZ ;  /* 0x0000000401067c10 */ /* 0x001fc4000ff1e0ff */
[----:B---3--:R-:W-:Y:S01]  /*00a0*/  MOV R4, UR6 ;  /* 0x0000000600047c02 */ /* 0x008fe20008000f00 */
[----:B------:R-:W-:Y:S01]  /*00b0*/  IMAD.U32 R5, RZ, RZ, UR7 ;  /* 0x00000007ff057e24 */ /* 0x000fe2000f8e00ff */
[----:B-1--4-:R-:W-:-:S09]  /*00c0*/  IADD3.X R7, PT, PT, RZ, UR5, RZ, P0, !PT ;  /* 0x00000005ff077c10 */ /* 0x012fd200087fe4ff */
[----:B------:R-:W-:-:S07]  /*00d0*/  LEPC R20, `(.L_x_0) ;  /* 0x000000001014794e */ /* 0x000fce0000000000 */
[----:B--2---:R-:W-:Y:S05]  /*00e0*/  CALL.ABS.NOINC R2 ;  /* 0x0000000002007343 */ /* 0x004fea0003c00000 */
.L_x_0:
[----:B------:R-:W-:Y:S05]  /*00f0*/  EXIT ;  /* 0x000000000000794d */ /* 0x000fea0003800000 */
.L_x_1:
[----:B------:R-:W-:-:S00]  /*0100*/  BRA `(.L_x_1) ;  /* 0xfffffffc00fc7947 */ /* 0x000fc0000383ffff */
[----:B------:R-:W-:-:S00]  /*0110*/  NOP ;  /* 0x0000000000007918 */ /* 0x000fc00000000000 */
        /* <DEDUP_REMOVED lines=14> */
.L_x_2:


//--------------------- .nv.global.init           --------------------------
	.section	.nv.global.init,"aw",@progbits
.nv.global.init:
	.type		$str,@object
	.size		$str,(.L_0 - $str)
$str:
        /*0000*/ 	.byte	0x25, 0x64, 0x00
.L_0:


//--------------------- .nv.shared.reserved.0     --------------------------
	.section	.nv.shared.reserved.0,"aw",@nobits
	.weak		__nv_reservedSMEM_offset_0_alias
	.size		__nv_reservedSMEM_offset_0_alias, 0, 64
	.other		__nv_reservedSMEM_offset_0_alias,@"STO_CUDA_RESERVED_SHARED STV_DEFAULT"
__nv_reservedSMEM_offset_0_alias:
	.zero		0
	.zero		64


//--------------------- .nv.constant0._Z5alignv   --------------------------
	.section	.nv.constant0._Z5alignv,"a",@progbits
	.sectionflags	@""
	.align	4
.nv.constant0._Z5alignv:
	.zero		896


//--------------------- SYMBOLS --------------------------

	.type		.nv.reservedSmem.offset0,@object
	.size		.nv.reservedSmem.offset0,0x4
	.type		vprintf,@function
